	.headerflags	@"EF_CUDA_TEXMODE_UNIFIED EF_CUDA_64BIT_ADDRESS EF_CUDA_ACCELERATORS EF_CUDA_SM90 EF_CUDA_VIRTUAL_SM(EF_CUDA_SM90)"
	.elftype	@"ET_EXEC"


//--------------------- .nv.info                  --------------------------
	.section	.nv.info,"",@"SHT_CUDA_INFO"
	.align	4


	//----- nvinfo : EIATTR_REGCOUNT
	.align		4
        /*0000*/ 	.byte	0x04, 0x2f
        /*0002*/ 	.short	(.L_1 - .L_0)
	.align		4
.L_0:
        /*0004*/ 	.word	index@(triton_poi_fused_convolution_4)
        /*0008*/ 	.word	0x00000010


	//----- nvinfo : EIATTR_MIN_STACK_SIZE
	.align		4
.L_1:
        /*000c*/ 	.byte	0x04, 0x12
        /*000e*/ 	.short	(.L_3 - .L_2)
	.align		4
.L_2:
        /*0010*/ 	.word	index@(triton_poi_fused_convolution_4)
        /*0014*/ 	.word	0x00000000


	//----- nvinfo : EIATTR_FRAME_SIZE
	.align		4
.L_3:
        /*0018*/ 	.byte	0x04, 0x11
        /*001a*/ 	.short	(.L_5 - .L_4)
	.align		4
.L_4:
        /*001c*/ 	.word	index@(triton_poi_fused_convolution_4)
        /*0020*/ 	.word	0x00000000


	//----- nvinfo : EIATTR_MIN_STACK_SIZE
	.align		4
.L_5:
        /*0024*/ 	.byte	0x04, 0x12
        /*0026*/ 	.short	(.L_7 - .L_6)
	.align		4
.L_6:
        /*0028*/ 	.word	index@(triton_poi_fused_convolution_4)
        /*002c*/ 	.word	0x00000000
.L_7:


//--------------------- .nv.info.triton_poi_fused_convolution_4 --------------------------
	.section	.nv.info.triton_poi_fused_convolution_4,"",@"SHT_CUDA_INFO"
	.sectionflags	@""
	.align	4


	//----- nvinfo : EIATTR_CUDA_API_VERSION
	.align		4
        /*0000*/ 	.byte	0x04, 0x37
        /*0002*/ 	.short	(.L_9 - .L_8)
.L_8:
        /*0004*/ 	.word	0x0000007c


	//----- nvinfo : EIATTR_KPARAM_INFO
	.align		4
.L_9:
        /*0008*/ 	.byte	0x04, 0x17
        /*000a*/ 	.short	(.L_11 - .L_10)
.L_10:
        /*000c*/ 	.word	0x00000000
        /*0010*/ 	.short	0x0004
        /*0012*/ 	.short	0x001c
        /*0014*/ 	.byte	0x00, 0xf0, 0x11, 0x00


	//----- nvinfo : EIATTR_KPARAM_INFO
	.align		4
.L_11:
        /*0018*/ 	.byte	0x04, 0x17
        /*001a*/ 	.short	(.L_13 - .L_12)
.L_12:
        /*001c*/ 	.word	0x00000000
        /*0020*/ 	.short	0x0003
        /*0022*/ 	.short	0x0018
        /*0024*/ 	.byte	0x00, 0xf0, 0x11, 0x00


	//----- nvinfo : EIATTR_KPARAM_INFO
	.align		4
.L_13:
        /*0028*/ 	.byte	0x04, 0x17
        /*002a*/ 	.short	(.L_15 - .L_14)
.L_14:
        /*002c*/ 	.word	0x00000000
        /*0030*/ 	.short	0x0002
        /*0032*/ 	.short	0x0010
        /*0034*/ 	.byte	0x00, 0xf4, 0x21, 0x00


	//----- nvinfo : EIATTR_KPARAM_INFO
	.align		4
.L_15:
        /*0038*/ 	.byte	0x04, 0x17
        /*003a*/ 	.short	(.L_17 - .L_16)
.L_16:
        /*003c*/ 	.word	0x00000000
        /*0040*/ 	.short	0x0001
        /*0042*/ 	.short	0x0008
        /*0044*/ 	.byte	0x00, 0xf4, 0x21, 0x00


	//----- nvinfo : EIATTR_KPARAM_INFO
	.align		4
.L_17:
        /*0048*/ 	.byte	0x04, 0x17
        /*004a*/ 	.short	(.L_19 - .L_18)
.L_18:
        /*004c*/ 	.word	0x00000000
        /*0050*/ 	.short	0x0000
        /*0052*/ 	.short	0x0000
        /*0054*/ 	.byte	0x00, 0xf4, 0x21, 0x00


	//----- nvinfo : EIATTR_SPARSE_MMA_MASK
	.align		4
.L_19:
        /*0058*/ 	.byte	0x03, 0x50
        /*005a*/ 	.short	0x0000


	//----- nvinfo : EIATTR_MAXREG_COUNT
	.align		4
        /*005c*/ 	.byte	0x03, 0x1b
        /*005e*/ 	.short	0x00ff


	//----- nvinfo : EIATTR_EXIT_INSTR_OFFSETS
	.align		4
        /*0060*/ 	.byte	0x04, 0x1c
        /*0062*/ 	.short	(.L_21 - .L_20)


	//   ....[0]....
.L_20:
        /*0064*/ 	.word	0x000002c0


	//   ....[1]....
        /*0068*/ 	.word	0x00000330


	//----- nvinfo : EIATTR_REQNTID
	.align		4
.L_21:
        /*006c*/ 	.byte	0x04, 0x10
        /*006e*/ 	.short	(.L_23 - .L_22)
.L_22:
        /*0070*/ 	.word	0x00000080
        /*0074*/ 	.word	0x00000001
        /*0078*/ 	.word	0x00000001


	//----- nvinfo : EIATTR_CBANK_PARAM_SIZE
	.align		4
.L_23:
        /*007c*/ 	.byte	0x03, 0x19
        /*007e*/ 	.short	0x0020


	//----- nvinfo : EIATTR_PARAM_CBANK
	.align		4
        /*0080*/ 	.byte	0x04, 0x0a
        /*0082*/ 	.short	(.L_25 - .L_24)
	.align		4
.L_24:
        /*0084*/ 	.word	index@(.nv.constant0.triton_poi_fused_convolution_4)
        /*0088*/ 	.short	0x0210
        /*008a*/ 	.short	0x0020


	//----- nvinfo : EIATTR_SW_WAR
	.align		4
.L_25:
        /*008c*/ 	.byte	0x04, 0x36
        /*008e*/ 	.short	(.L_27 - .L_26)
.L_26:
        /*0090*/ 	.word	0x00000008
.L_27:


//--------------------- .nv.callgraph             --------------------------
	.section	.nv.callgraph,"",@"SHT_CUDA_CALLGRAPH"
	.align	4
	.sectionentsize	8
	.align		4
        /*0000*/ 	.word	0x00000000
	.align		4
        /*0004*/ 	.word	0xffffffff
	.align		4
        /*0008*/ 	.word	0x00000000
	.align		4
        /*000c*/ 	.word	0xfffffffe
	.align		4
        /*0010*/ 	.word	0x00000000
	.align		4
        /*0014*/ 	.word	0xfffffffd
	.align		4
        /*0018*/ 	.word	0x00000000
	.align		4
        /*001c*/ 	.word	0xfffffffc


//--------------------- .text.triton_poi_fused_convolution_4 --------------------------
	.section	.text.triton_poi_fused_convolution_4,"ax",@progbits
	.sectionflags	@"SHF_BARRIERS=1"
	.align	128
        .global         triton_poi_fused_convolution_4
        .type           triton_poi_fused_convolution_4,@function
        .size           triton_poi_fused_convolution_4,(.L_x_1 - triton_poi_fused_convolution_4)
        .other          triton_poi_fused_convolution_4,@"STO_CUDA_ENTRY STV_DEFAULT"
triton_poi_fused_convolution_4:
.text.triton_poi_fused_convolution_4:
[----:B------:R-:W0:Y:S02]  /*0000*/  LDC R1, c[0x0][0x28] ;  /* 0x00000a00ff017b82 */ /* 0x000e240000000800 */
[----:B------:R-:W1:Y:S01]  /*0010*/  S2R R12, SR_TID.X ;  /* 0x00000000000c7919 */ /* 0x000e620000002100 */
[----:B------:R-:W2:Y:S01]  /*0020*/  LDC.64 R6, c[0x0][0x218] ;  /* 0x00008600ff067b82 */ /* 0x000ea20000000a00 */
[----:B------:R-:W-:Y:S01]  /*0030*/  ULDC.64 UR6, c[0x0][0x208] ;  /* 0x0000820000067ab9 */ /* 0x000fe20000000a00 */
[----:B------:R-:W3:Y:S01]  /*0040*/  S2R R4, SR_CTAID.Y ;  /* 0x0000000000047919 */ /* 0x000ee20000002600 */
[----:B------:R-:W4:Y:S01]  /*0050*/  S2R R0, SR_CTAID.X ;  /* 0x0000000000007919 */ /* 0x000f220000002500 */
[----:B-1----:R-:W-:Y:S01]  /*0060*/  IMAD.SHL.U32 R2, R12, 0x2, RZ ;  /* 0x000000020c027824 */ /* 0x002fe200078e00ff */
[----:B---3--:R-:W-:-:S04]  /*0070*/  SHF.R.S32.HI R9, RZ, 0x17, R4 ;  /* 0x00000017ff097819 */ /* 0x008fc80000011404 */
[----:B------:R-:W-:Y:S02]  /*0080*/  LOP3.LUT R5, R2, 0xfe, RZ, 0xc0, !PT ;  /* 0x000000fe02057812 */ /* 0x000fe400078ec0ff */
[----:B------:R-:W-:Y:S01]  /*0090*/  SGXT R9, R9, 0x1 ;  /* 0x000000010909781a */ /* 0x000fe20000000200 */
[----:B------:R-:W1:Y:S01]  /*00a0*/  LDC.64 R2, c[0x0][0x210] ;  /* 0x00008400ff027b82 */ /* 0x000e620000000a00 */
[----:B------:R-:W-:Y:S02]  /*00b0*/  PRMT R8, R5, 0x6540, R4 ;  /* 0x0000654005087816 */ /* 0x000fe40000000004 */
[----:B----4-:R-:W-:Y:S02]  /*00c0*/  ISETP.GE.AND P0, PT, R0, 0x10, PT ;  /* 0x000000100000780c */ /* 0x010fe40003f06270 */
[----:B------:R-:W-:-:S04]  /*00d0*/  LEA.HI R9, R9, R8, RZ, 0x8 ;  /* 0x0000000809097211 */ /* 0x000fc800078f40ff */
[C---:B------:R-:W-:Y:S01]  /*00e0*/  LOP3.LUT R11, R9.reuse, 0xffffff00, RZ, 0xc0, !PT ;  /* 0xffffff00090b7812 */ /* 0x040fe200078ec0ff */
[----:B------:R-:W-:-:S04]  /*00f0*/  IMAD.SHL.U32 R9, R9, 0x10, RZ ;  /* 0x0000001009097824 */ /* 0x000fc800078e00ff */
[----:B------:R-:W-:Y:S01]  /*0100*/  IMAD.IADD R11, R8, 0x1, -R11 ;  /* 0x00000001080b7824 */ /* 0x000fe200078e0a0b */
[----:B------:R-:W-:-:S03]  /*0110*/  LOP3.LUT R9, R9, 0xfffff000, RZ, 0xc0, !PT ;  /* 0xfffff00009097812 */ /* 0x000fc600078ec0ff */
[----:B------:R-:W-:Y:S02]  /*0120*/  IMAD R8, R0, 0x100, R11 ;  /* 0x0000010000087824 */ /* 0x000fe400078e020b */
[----:B--2---:R-:W-:Y:S01]  /*0130*/  IMAD.WIDE R6, R11, 0x4, R6 ;  /* 0x000000040b067825 */ /* 0x004fe200078e0206 */
[----:B------:R-:W-:-:S03]  /*0140*/  CS2R R10, SRZ ;  /* 0x00000000000a7805 */ /* 0x000fc6000001ff00 */
[----:B------:R-:W-:Y:S02]  /*0150*/  IMAD.IADD R9, R8, 0x1, R9 ;  /* 0x0000000108097824 */ /* 0x000fe400078e0209 */
[----:B------:R-:W2:Y:S02]  /*0160*/  LDG.E.EL.64 R6, desc[UR6][R6.64] ;  /* 0x0000000606067981 */ /* 0x000ea4000c2e1b00 */
[----:B-1----:R-:W-:-:S05]  /*0170*/  IMAD.WIDE R2, R9, 0x4, R2 ;  /* 0x0000000409027825 */ /* 0x002fca00078e0202 */
[----:B------:R1:W2:Y:S01]  /*0180*/  @!P0 LDG.E.EL.64 R10, desc[UR6][R2.64] ;  /* 0x00000006020a8981 */ /* 0x0002a2000c2e1b00 */
[----:B------:R-:W3:Y:S01]  /*0190*/  S2UR UR5, SR_CgaCtaId ;  /* 0x00000000000579c3 */ /* 0x000ee20000008800 */
[----:B------:R-:W-:Y:S02]  /*01a0*/  UMOV UR4, 0x400 ;  /* 0x0000040000047882 */ /* 0x000fe40000000000 */
[----:B---3--:R-:W-:-:S06]  /*01b0*/  UPRMT UR4, UR5, 0x654, UR4 ;  /* 0x0000065405047896 */ /* 0x008fcc0008000004 */
[----:B------:R-:W-:Y:S02]  /*01c0*/  LEA R8, R5, UR4, 0x3 ;  /* 0x0000000405087c11 */ /* 0x000fe4000f8e18ff */
[----:B------:R-:W-:-:S04]  /*01d0*/  LOP3.LUT R9, R12, 0x7f, RZ, 0xc0, !PT ;  /* 0x0000007f0c097812 */ /* 0x000fc800078ec0ff */
[C---:B------:R-:W-:Y:S02]  /*01e0*/  LEA R12, R9.reuse, UR4, 0x3 ;  /* 0x00000004090c7c11 */ /* 0x040fe4000f8e18ff */
[----:B-1----:R-:W-:-:S05]  /*01f0*/  PRMT R3, R9, 0x6540, R4 ;  /* 0x0000654009037816 */ /* 0x002fca0000000004 */
[----:B------:R-:W-:Y:S01]  /*0200*/  IMAD R3, R3, 0x10, R0 ;  /* 0x0000001003037824 */ /* 0x000fe200078e0200 */
[----:B------:R-:W-:-:S04]  /*0210*/  LOP3.LUT R5, R9, 0x80, RZ, 0xfc, !PT ;  /* 0x0000008009057812 */ /* 0x000fc800078efcff */
[----:B------:R-:W-:Y:S01]  /*0220*/  LEA R5, R5, UR4, 0x3 ;  /* 0x0000000405057c11 */ /* 0x000fe2000f8e18ff */
[----:B--2---:R-:W-:Y:S01]  /*0230*/  FADD R10, R6, R10 ;  /* 0x0000000a060a7221 */ /* 0x004fe20000000000 */
[----:B------:R-:W-:Y:S02]  /*0240*/  FADD R11, R7, R11 ;  /* 0x0000000b070b7221 */ /* 0x000fe40000000000 */
[----:B------:R-:W1:Y:S02]  /*0250*/  LDC.64 R6, c[0x0][0x220] ;  /* 0x00008800ff067b82 */ /* 0x000e640000000a00 */
[----:B------:R-:W-:Y:S04]  /*0260*/  STS [R8], R10 ;  /* 0x0000000a08007388 */ /* 0x000fe80000000800 */
[----:B------:R-:W-:Y:S02]  /*0270*/  STS [R8+0x8], R11 ;  /* 0x0000080b08007388 */ /* 0x000fe40000000800 */
[----:B------:R-:W-:Y:S06]  /*0280*/  BAR.SYNC.DEFER_BLOCKING 0x0 ;  /* 0x0000000000007b1d */ /* 0x000fec0000010000 */
[----:B------:R-:W2:Y:S01]  /*0290*/  LDS R13, [R12] ;  /* 0x000000000c0d7984 */ /* 0x000ea20000000800 */
[----:B-1----:R-:W-:-:S05]  /*02a0*/  IMAD.WIDE R2, R3, 0x4, R6 ;  /* 0x0000000403027825 */ /* 0x002fca00078e0206 */
[----:B--2---:R1:W-:Y:S01]  /*02b0*/  @!P0 STG.E desc[UR6][R2.64], R13 ;  /* 0x0000000d02008986 */ /* 0x0043e2000c101906 */
[----:B------:R-:W-:Y:S05]  /*02c0*/  @P0 EXIT ;  /* 0x000000000000094d */ /* 0x000fea0003800000 */
[----:B------:R-:W0:Y:S01]  /*02d0*/  LDS R5, [R5] ;  /* 0x0000000005057984 */ /* 0x000e220000000800 */
[----:B------:R-:W-:-:S05]  /*02e0*/  IMAD.SHL.U32 R4, R4, 0x100, RZ ;  /* 0x0000010004047824 */ /* 0x000fca00078e00ff */
[----:B------:R-:W-:-:S05]  /*02f0*/  LOP3.LUT R9, R4, 0x80, R9, 0xfe, !PT ;  /* 0x0000008004097812 */ /* 0x000fca00078efe09 */
[----:B-1----:R-:W-:-:S04]  /*0300*/  IMAD R3, R9, 0x10, R0 ;  /* 0x0000001009037824 */ /* 0x002fc800078e0200 */
[----:B------:R-:W-:-:S05]  /*0310*/  IMAD.WIDE R2, R3, 0x4, R6 ;  /* 0x0000000403027825 */ /* 0x000fca00078e0206 */
[----:B0-----:R-:W-:Y:S01]  /*0320*/  STG.E desc[UR6][R2.64], R5 ;  /* 0x0000000502007986 */ /* 0x001fe2000c101906 */
[----:B------:R-:W-:Y:S05]  /*0330*/  EXIT ;  /* 0x000000000000794d */ /* 0x000fea0003800000 */
.L_x_0:
[----:B------:R-:W-:-:S00]  /*0340*/  BRA `(.L_x_0) ;  /* 0xfffffffc00fc7947 */ /* 0x000fc0000383ffff */
[----:B------:R-:W-:-:S00]  /*0350*/  NOP ;  /* 0x0000000000007918 */ /* 0x000fc00000000000 */
        /* <DEDUP_REMOVED lines=10> */
.L_x_1:


//--------------------- .nv.shared.triton_poi_fused_convolution_4 --------------------------
	.section	.nv.shared.triton_poi_fused_convolution_4,"aw",@nobits
	.sectionflags	@""
	.align	16
	.zero		1024


//--------------------- .nv.constant0.triton_poi_fused_convolution_4 --------------------------
	.section	.nv.constant0.triton_poi_fused_convolution_4,"a",@progbits
	.sectionflags	@""
	.align	4
.nv.constant0.triton_poi_fused_convolution_4:
	.zero		560
